//
// Generated by NVIDIA NVVM Compiler
//
// Compiler Build ID: CL-36424714
// Cuda compilation tools, release 13.0, V13.0.88
// Based on NVVM 20.0.0
//

.version 9.0
.target sm_100
.address_size 64

	// .globl	_Z14ssaa_smoothingyP6uchar49ImageSizeii

.visible .entry _Z14ssaa_smoothingyP6uchar49ImageSizeii(
	.param .u64 _Z14ssaa_smoothingyP6uchar49ImageSizeii_param_0,
	.param .u64 .ptr .align 1 _Z14ssaa_smoothingyP6uchar49ImageSizeii_param_1,
	.param .align 4 .b8 _Z14ssaa_smoothingyP6uchar49ImageSizeii_param_2[8],
	.param .u32 _Z14ssaa_smoothingyP6uchar49ImageSizeii_param_3,
	.param .u32 _Z14ssaa_smoothingyP6uchar49ImageSizeii_param_4
)
{
	.reg .pred 	%p<29>;
	.reg .b16 	%rs<9>;
	.reg .b32 	%r<265>;
	.reg .b32 	%f<9>;
	.reg .b64 	%rd<34>;

	ld.param.u64 	%rd2, [_Z14ssaa_smoothingyP6uchar49ImageSizeii_param_0];
	ld.param.u32 	%r2, [_Z14ssaa_smoothingyP6uchar49ImageSizeii_param_2+4];
	ld.param.u32 	%r1, [_Z14ssaa_smoothingyP6uchar49ImageSizeii_param_2];
	ld.param.u64 	%rd3, [_Z14ssaa_smoothingyP6uchar49ImageSizeii_param_1];
	ld.param.u32 	%r108, [_Z14ssaa_smoothingyP6uchar49ImageSizeii_param_3];
	ld.param.u32 	%r109, [_Z14ssaa_smoothingyP6uchar49ImageSizeii_param_4];
	cvta.to.global.u64 	%rd1, %rd3;
	mov.u32 	%r110, %ntid.x;
	mov.u32 	%r111, %ctaid.x;
	mov.u32 	%r112, %tid.x;
	mad.lo.s32 	%r228, %r110, %r111, %r112;
	mov.u32 	%r113, %ntid.y;
	mov.u32 	%r114, %ctaid.y;
	mov.u32 	%r115, %tid.y;
	mad.lo.s32 	%r4, %r113, %r114, %r115;
	mov.u32 	%r116, %nctaid.x;
	mul.lo.s32 	%r5, %r110, %r116;
	mov.u32 	%r117, %nctaid.y;
	mul.lo.s32 	%r6, %r113, %r117;
	setp.ge.s32 	%p1, %r228, %r1;
	@%p1 bra 	$L__BB0_36;
	setp.lt.s32 	%p2, %r108, 1;
	@%p2 bra 	$L__BB0_27;
	setp.lt.s32 	%p11, %r109, 1;
	@%p11 bra 	$L__BB0_18;
	and.b32  	%r7, %r109, 3;
	and.b32  	%r8, %r109, 2147483644;
	and.b32  	%r9, %r109, 1;
	neg.s32 	%r10, %r8;
$L__BB0_4:
	setp.lt.s32 	%p20, %r4, %r2;
	@%p20 bra 	$L__BB0_6;
$L__BB0_5:
	mov.u32 	%r226, %ntid.x;
	mov.u32 	%r227, %nctaid.x;
	mad.lo.s32 	%r228, %r226, %r227, %r228;
	setp.lt.s32 	%p28, %r228, %r1;
	@%p28 bra 	$L__BB0_4;
	bra.uni 	$L__BB0_36;
$L__BB0_6:
	mul.lo.s32 	%r13, %r228, %r108;
	mov.u32 	%r229, %r4;
$L__BB0_7:
	mul.lo.s32 	%r15, %r229, %r109;
	mov.b32 	%r230, 0;
	mov.u32 	%r258, %r230;
	mov.u32 	%r257, %r230;
	mov.u32 	%r256, %r230;
$L__BB0_8:
	setp.lt.u32 	%p21, %r109, 4;
	add.s32 	%r155, %r230, %r13;
	cvt.rn.f32.s32 	%f1, %r155;
	mov.b32 	%r251, 0;
	@%p21 bra 	$L__BB0_11;
	add.s32 	%r234, %r15, 3;
	mov.u32 	%r235, %r10;
$L__BB0_10:
	.pragma "nounroll";
	add.s32 	%r156, %r234, -2;
	add.s32 	%r157, %r234, -3;
	cvt.rn.f32.s32 	%f2, %r157;
	tex.2d.v4.u32.f32 	{%r158, %r159, %r160, %r161}, [%rd2, {%f1, %f2}];
	and.b32  	%r162, %r158, 255;
	add.s32 	%r163, %r162, %r256;
	and.b32  	%r164, %r159, 255;
	add.s32 	%r165, %r164, %r257;
	and.b32  	%r166, %r160, 255;
	add.s32 	%r167, %r166, %r258;
	cvt.rn.f32.s32 	%f3, %r156;
	tex.2d.v4.u32.f32 	{%r168, %r169, %r170, %r171}, [%rd2, {%f1, %f3}];
	and.b32  	%r172, %r168, 255;
	add.s32 	%r173, %r172, %r163;
	and.b32  	%r174, %r169, 255;
	add.s32 	%r175, %r174, %r165;
	and.b32  	%r176, %r170, 255;
	add.s32 	%r177, %r176, %r167;
	add.s32 	%r178, %r234, -1;
	cvt.rn.f32.s32 	%f4, %r178;
	tex.2d.v4.u32.f32 	{%r179, %r180, %r181, %r182}, [%rd2, {%f1, %f4}];
	and.b32  	%r183, %r179, 255;
	add.s32 	%r184, %r183, %r173;
	and.b32  	%r185, %r180, 255;
	add.s32 	%r186, %r185, %r175;
	and.b32  	%r187, %r181, 255;
	add.s32 	%r188, %r187, %r177;
	cvt.rn.f32.s32 	%f5, %r234;
	tex.2d.v4.u32.f32 	{%r26, %r27, %r28, %r255}, [%rd2, {%f1, %f5}];
	and.b32  	%r189, %r26, 255;
	add.s32 	%r256, %r189, %r184;
	and.b32  	%r190, %r27, 255;
	add.s32 	%r257, %r190, %r186;
	and.b32  	%r191, %r28, 255;
	add.s32 	%r258, %r191, %r188;
	add.s32 	%r235, %r235, 4;
	add.s32 	%r234, %r234, 4;
	setp.ne.s32 	%p22, %r235, 0;
	mov.u32 	%r251, %r8;
	@%p22 bra 	$L__BB0_10;
$L__BB0_11:
	setp.eq.s32 	%p23, %r7, 0;
	@%p23 bra 	$L__BB0_16;
	setp.eq.s32 	%p24, %r7, 1;
	@%p24 bra 	$L__BB0_14;
	add.s32 	%r197, %r251, %r15;
	cvt.rn.f32.s32 	%f6, %r197;
	tex.2d.v4.u32.f32 	{%r198, %r199, %r200, %r201}, [%rd2, {%f1, %f6}];
	and.b32  	%r202, %r198, 255;
	add.s32 	%r203, %r202, %r256;
	and.b32  	%r204, %r199, 255;
	add.s32 	%r205, %r204, %r257;
	and.b32  	%r206, %r200, 255;
	add.s32 	%r207, %r206, %r258;
	add.s32 	%r208, %r197, 1;
	cvt.rn.f32.s32 	%f7, %r208;
	tex.2d.v4.u32.f32 	{%r46, %r47, %r48, %r255}, [%rd2, {%f1, %f7}];
	and.b32  	%r209, %r46, 255;
	add.s32 	%r256, %r209, %r203;
	and.b32  	%r210, %r47, 255;
	add.s32 	%r257, %r210, %r205;
	and.b32  	%r211, %r48, 255;
	add.s32 	%r258, %r211, %r207;
	add.s32 	%r251, %r251, 2;
$L__BB0_14:
	setp.eq.s32 	%p25, %r9, 0;
	@%p25 bra 	$L__BB0_16;
	add.s32 	%r212, %r251, %r15;
	cvt.rn.f32.s32 	%f8, %r212;
	tex.2d.v4.u32.f32 	{%r65, %r66, %r67, %r255}, [%rd2, {%f1, %f8}];
	and.b32  	%r213, %r65, 255;
	add.s32 	%r256, %r213, %r256;
	and.b32  	%r214, %r66, 255;
	add.s32 	%r257, %r214, %r257;
	and.b32  	%r215, %r67, 255;
	add.s32 	%r258, %r215, %r258;
$L__BB0_16:
	add.s32 	%r230, %r230, 1;
	setp.ne.s32 	%p26, %r230, %r108;
	@%p26 bra 	$L__BB0_8;
	mul.lo.s32 	%r216, %r109, %r108;
	div.s32 	%r217, %r256, %r216;
	div.s32 	%r218, %r257, %r216;
	div.s32 	%r219, %r258, %r216;
	mad.lo.s32 	%r220, %r229, %r1, %r228;
	mul.wide.s32 	%rd32, %r220, 4;
	add.s64 	%rd33, %rd1, %rd32;
	prmt.b32 	%r221, %r217, %r218, 0x3340U;
	prmt.b32 	%r222, %r219, %r255, 0x3340U;
	prmt.b32 	%r223, %r221, %r222, 0x5410U;
	st.global.u32 	[%rd33], %r223;
	mov.u32 	%r224, %ntid.y;
	mov.u32 	%r225, %nctaid.y;
	mad.lo.s32 	%r229, %r224, %r225, %r229;
	setp.lt.s32 	%p27, %r229, %r2;
	@%p27 bra 	$L__BB0_7;
	bra.uni 	$L__BB0_5;
$L__BB0_18:
	add.s32 	%r82, %r4, %r6;
	max.s32 	%r133, %r2, %r82;
	setp.lt.s32 	%p12, %r82, %r2;
	selp.u32 	%r134, 1, 0, %p12;
	add.s32 	%r135, %r82, %r134;
	sub.s32 	%r136, %r133, %r135;
	div.u32 	%r137, %r136, %r6;
	add.s32 	%r83, %r137, %r134;
	and.b32  	%r84, %r83, 3;
	mul.lo.s32 	%r85, %r4, %r1;
	mul.lo.s32 	%r86, %r82, %r1;
	add.s32 	%r87, %r82, %r6;
	mul.lo.s32 	%r88, %r87, %r1;
	add.s32 	%r89, %r87, %r6;
$L__BB0_19:
	setp.lt.s32 	%p13, %r4, %r2;
	@%p13 bra 	$L__BB0_21;
$L__BB0_20:
	add.s32 	%r228, %r228, %r5;
	setp.lt.s32 	%p19, %r228, %r1;
	@%p19 bra 	$L__BB0_19;
	bra.uni 	$L__BB0_36;
$L__BB0_21:
	setp.eq.s32 	%p14, %r84, 3;
	mov.u32 	%r261, %r4;
	@%p14 bra 	$L__BB0_25;
	setp.eq.s32 	%p15, %r84, 0;
	add.s32 	%r138, %r85, %r228;
	mul.wide.s32 	%rd18, %r138, 4;
	add.s64 	%rd19, %rd1, %rd18;
	mov.b16 	%rs5, 0;
	st.global.v2.u8 	[%rd19], {%rs5, %rs5};
	st.global.u8 	[%rd19+2], %rs5;
	mov.u32 	%r261, %r82;
	@%p15 bra 	$L__BB0_25;
	setp.eq.s32 	%p16, %r84, 1;
	add.s32 	%r139, %r86, %r228;
	mul.wide.s32 	%rd20, %r139, 4;
	add.s64 	%rd21, %rd1, %rd20;
	mov.b16 	%rs6, 0;
	st.global.v2.u8 	[%rd21], {%rs6, %rs6};
	st.global.u8 	[%rd21+2], %rs6;
	mov.u32 	%r261, %r87;
	@%p16 bra 	$L__BB0_25;
	add.s32 	%r140, %r88, %r228;
	mul.wide.s32 	%rd22, %r140, 4;
	add.s64 	%rd23, %rd1, %rd22;
	mov.b16 	%rs7, 0;
	st.global.v2.u8 	[%rd23], {%rs7, %rs7};
	st.global.u8 	[%rd23+2], %rs7;
	mov.u32 	%r261, %r89;
$L__BB0_25:
	setp.lt.u32 	%p17, %r83, 3;
	@%p17 bra 	$L__BB0_20;
$L__BB0_26:
	mad.lo.s32 	%r141, %r261, %r1, %r228;
	mul.wide.s32 	%rd24, %r141, 4;
	add.s64 	%rd25, %rd1, %rd24;
	mov.b16 	%rs8, 0;
	st.global.v2.u8 	[%rd25], {%rs8, %rs8};
	st.global.u8 	[%rd25+2], %rs8;
	add.s32 	%r142, %r261, %r6;
	mad.lo.s32 	%r143, %r142, %r1, %r228;
	mul.wide.s32 	%rd26, %r143, 4;
	add.s64 	%rd27, %rd1, %rd26;
	st.global.v2.u8 	[%rd27], {%rs8, %rs8};
	st.global.u8 	[%rd27+2], %rs8;
	add.s32 	%r144, %r142, %r6;
	mad.lo.s32 	%r145, %r144, %r1, %r228;
	mul.wide.s32 	%rd28, %r145, 4;
	add.s64 	%rd29, %rd1, %rd28;
	st.global.v2.u8 	[%rd29], {%rs8, %rs8};
	st.global.u8 	[%rd29+2], %rs8;
	add.s32 	%r146, %r144, %r6;
	mad.lo.s32 	%r147, %r146, %r1, %r228;
	mul.wide.s32 	%rd30, %r147, 4;
	add.s64 	%rd31, %rd1, %rd30;
	st.global.v2.u8 	[%rd31], {%rs8, %rs8};
	st.global.u8 	[%rd31+2], %rs8;
	add.s32 	%r261, %r146, %r6;
	setp.lt.s32 	%p18, %r261, %r2;
	@%p18 bra 	$L__BB0_26;
	bra.uni 	$L__BB0_20;
$L__BB0_27:
	add.s32 	%r95, %r4, %r6;
	max.s32 	%r118, %r2, %r95;
	setp.lt.s32 	%p3, %r95, %r2;
	selp.u32 	%r119, 1, 0, %p3;
	add.s32 	%r120, %r95, %r119;
	sub.s32 	%r121, %r118, %r120;
	div.u32 	%r122, %r121, %r6;
	add.s32 	%r96, %r122, %r119;
	and.b32  	%r97, %r96, 3;
	mul.lo.s32 	%r98, %r4, %r1;
	mul.lo.s32 	%r99, %r95, %r1;
	add.s32 	%r100, %r95, %r6;
	mul.lo.s32 	%r101, %r100, %r1;
	add.s32 	%r102, %r100, %r6;
$L__BB0_28:
	setp.ge.s32 	%p4, %r4, %r2;
	@%p4 bra 	$L__BB0_35;
	setp.eq.s32 	%p5, %r97, 3;
	mov.u32 	%r263, %r4;
	@%p5 bra 	$L__BB0_33;
	setp.eq.s32 	%p6, %r97, 0;
	add.s32 	%r123, %r98, %r228;
	mul.wide.s32 	%rd4, %r123, 4;
	add.s64 	%rd5, %rd1, %rd4;
	mov.b16 	%rs1, 0;
	st.global.v2.u8 	[%rd5], {%rs1, %rs1};
	st.global.u8 	[%rd5+2], %rs1;
	mov.u32 	%r263, %r95;
	@%p6 bra 	$L__BB0_33;
	setp.eq.s32 	%p7, %r97, 1;
	add.s32 	%r124, %r99, %r228;
	mul.wide.s32 	%rd6, %r124, 4;
	add.s64 	%rd7, %rd1, %rd6;
	mov.b16 	%rs2, 0;
	st.global.v2.u8 	[%rd7], {%rs2, %rs2};
	st.global.u8 	[%rd7+2], %rs2;
	mov.u32 	%r263, %r100;
	@%p7 bra 	$L__BB0_33;
	add.s32 	%r125, %r101, %r228;
	mul.wide.s32 	%rd8, %r125, 4;
	add.s64 	%rd9, %rd1, %rd8;
	mov.b16 	%rs3, 0;
	st.global.v2.u8 	[%rd9], {%rs3, %rs3};
	st.global.u8 	[%rd9+2], %rs3;
	mov.u32 	%r263, %r102;
$L__BB0_33:
	setp.lt.u32 	%p8, %r96, 3;
	@%p8 bra 	$L__BB0_35;
$L__BB0_34:
	mad.lo.s32 	%r126, %r263, %r1, %r228;
	mul.wide.s32 	%rd10, %r126, 4;
	add.s64 	%rd11, %rd1, %rd10;
	mov.b16 	%rs4, 0;
	st.global.v2.u8 	[%rd11], {%rs4, %rs4};
	st.global.u8 	[%rd11+2], %rs4;
	add.s32 	%r127, %r263, %r6;
	mad.lo.s32 	%r128, %r127, %r1, %r228;
	mul.wide.s32 	%rd12, %r128, 4;
	add.s64 	%rd13, %rd1, %rd12;
	st.global.v2.u8 	[%rd13], {%rs4, %rs4};
	st.global.u8 	[%rd13+2], %rs4;
	add.s32 	%r129, %r127, %r6;
	mad.lo.s32 	%r130, %r129, %r1, %r228;
	mul.wide.s32 	%rd14, %r130, 4;
	add.s64 	%rd15, %rd1, %rd14;
	st.global.v2.u8 	[%rd15], {%rs4, %rs4};
	st.global.u8 	[%rd15+2], %rs4;
	add.s32 	%r131, %r129, %r6;
	mad.lo.s32 	%r132, %r131, %r1, %r228;
	mul.wide.s32 	%rd16, %r132, 4;
	add.s64 	%rd17, %rd1, %rd16;
	st.global.v2.u8 	[%rd17], {%rs4, %rs4};
	st.global.u8 	[%rd17+2], %rs4;
	add.s32 	%r263, %r131, %r6;
	setp.lt.s32 	%p9, %r263, %r2;
	@%p9 bra 	$L__BB0_34;
$L__BB0_35:
	add.s32 	%r228, %r228, %r5;
	setp.lt.s32 	%p10, %r228, %r1;
	@%p10 bra 	$L__BB0_28;
$L__BB0_36:
	ret;

}


// ===== COMPILED SASS (sm_100) =====

	.target	sm_100

	.elftype	@"ET_EXEC"


//--------------------- .note.nv.tkinfo           --------------------------
	.section	.note.nv.tkinfo,"",@"SHT_NOTE"
	.sectionflags	@"SHF_NOTE_NV_TKINFO"
	.tkinfo
        /*0018*/ 	.word	0x00000002
        /*0030*/ 	.string	""
        /*0030*/ 	.string	"ptxas"
        /*0030*/ 	.string	"Cuda compilation tools, release 13.0, V13.0.88"
        /*0030*/ 	.string	"Build cuda_13.0.r13.0/compiler.36424714_0"
        /*0030*/ 	.string	"-arch sm_100 -m 64 "



//--------------------- .note.nv.cuinfo           --------------------------
	.section	.note.nv.cuinfo,"",@"SHT_NOTE"
	.sectionflags	@"SHF_NOTE_NV_CUINFO"
        /*0018*/ 	.short	0x0002
        /*001a*/ 	.short	0x0064
        /*001c*/ 	.short	0x0082
	.zero		2


//--------------------- .nv.info                  --------------------------
	.section	.nv.info,"",@"SHT_CUDA_INFO"
	.align	4


	//----- nvinfo : EIATTR_REGCOUNT
	.align		4
        /*0000*/ 	.byte	0x04, 0x2f
        /*0002*/ 	.short	(.L_1 - .L_0)
	.align		4
.L_0:
        /*0004*/ 	.word	index@(_Z14ssaa_smoothingyP6uchar49ImageSizeii)
        /*0008*/ 	.word	0x0000001e


	//----- nvinfo : EIATTR_FRAME_SIZE
	.align		4
.L_1:
        /*000c*/ 	.byte	0x04, 0x11
        /*000e*/ 	.short	(.L_3 - .L_2)
	.align		4
.L_2:
        /*0010*/ 	.word	index@(_Z14ssaa_smoothingyP6uchar49ImageSizeii)
        /*0014*/ 	.word	0x00000000


	//----- nvinfo : EIATTR_MIN_STACK_SIZE
	.align		4
.L_3:
        /*0018*/ 	.byte	0x04, 0x12
        /*001a*/ 	.short	(.L_5 - .L_4)
	.align		4
.L_4:
        /*001c*/ 	.word	index@(_Z14ssaa_smoothingyP6uchar49ImageSizeii)
        /*0020*/ 	.word	0x00000000
.L_5:


//--------------------- .nv.compat                --------------------------
	.section	.nv.compat,"",@"SHT_CUDA_COMPAT_INFO"
	.align	4
        /*0000*/ 	.byte	0x02, 0x09, 0x00, 0x00, 0x02, 0x02, 0x02, 0x00, 0x02, 0x05, 0x05, 0x00, 0x03, 0x07, 0x01, 0x01
        /*0010*/ 	.byte	0x02, 0x03, 0x00, 0x00, 0x02, 0x06, 0x01, 0x00, 0x04, 0x0b, 0x08, 0x00, 0x09, 0x00, 0x00, 0x00
        /*0020*/ 	.byte	0x00, 0x00, 0x00, 0x00


//--------------------- .nv.info._Z14ssaa_smoothingyP6uchar49ImageSizeii --------------------------
	.section	.nv.info._Z14ssaa_smoothingyP6uchar49ImageSizeii,"",@"SHT_CUDA_INFO"
	.sectionflags	@""
	.align	4


	//----- nvinfo : EIATTR_CUDA_API_VERSION
	.align		4
        /*0000*/ 	.byte	0x04, 0x37
        /*0002*/ 	.short	(.L_7 - .L_6)
.L_6:
        /*0004*/ 	.word	0x00000082


	//----- nvinfo : EIATTR_KPARAM_INFO
	.align		4
.L_7:
        /*0008*/ 	.byte	0x04, 0x17
        /*000a*/ 	.short	(.L_9 - .L_8)
.L_8:
        /*000c*/ 	.word	0x00000000
        /*0010*/ 	.short	0x0004
        /*0012*/ 	.short	0x001c
        /*0014*/ 	.byte	0x00, 0xf0, 0x11, 0x00


	//----- nvinfo : EIATTR_KPARAM_INFO
	.align		4
.L_9:
        /*0018*/ 	.byte	0x04, 0x17
        /*001a*/ 	.short	(.L_11 - .L_10)
.L_10:
        /*001c*/ 	.word	0x00000000
        /*0020*/ 	.short	0x0003
        /*0022*/ 	.short	0x0018
        /*0024*/ 	.byte	0x00, 0xf0, 0x11, 0x00


	//----- nvinfo : EIATTR_KPARAM_INFO
	.align		4
.L_11:
        /*0028*/ 	.byte	0x04, 0x17
        /*002a*/ 	.short	(.L_13 - .L_12)
.L_12:
        /*002c*/ 	.word	0x00000000
        /*0030*/ 	.short	0x0002
        /*0032*/ 	.short	0x0010
        /*0034*/ 	.byte	0x00, 0xf0, 0x21, 0x00


	//----- nvinfo : EIATTR_KPARAM_INFO
	.align		4
.L_13:
        /*0038*/ 	.byte	0x04, 0x17
        /*003a*/ 	.short	(.L_15 - .L_14)
.L_14:
        /*003c*/ 	.word	0x00000000
        /*0040*/ 	.short	0x0001
        /*0042*/ 	.short	0x0008
        /*0044*/ 	.byte	0x00, 0xf5, 0x21, 0x00


	//----- nvinfo : EIATTR_KPARAM_INFO
	.align		4
.L_15:
        /*0048*/ 	.byte	0x04, 0x17
        /*004a*/ 	.short	(.L_17 - .L_16)
.L_16:
        /*004c*/ 	.word	0x00000000
        /*0050*/ 	.short	0x0000
        /*0052*/ 	.short	0x0000
        /*0054*/ 	.byte	0x00, 0xf0, 0x21, 0x00


	//----- nvinfo : EIATTR_SPARSE_MMA_MASK
	.align		4
.L_17:
        /*0058*/ 	.byte	0x03, 0x50
        /*005a*/ 	.short	0x0000


	//----- nvinfo : EIATTR_MAXREG_COUNT
	.align		4
        /*005c*/ 	.byte	0x03, 0x1b
        /*005e*/ 	.short	0x00ff


	//----- nvinfo : EIATTR_MERCURY_ISA_VERSION
	.align		4
        /*0060*/ 	.byte	0x03, 0x5f
        /*0062*/ 	.short	0x0101


	//----- nvinfo : EIATTR_INT_WARP_WIDE_INSTR_OFFSETS
	.align		4
        /*0064*/ 	.byte	0x04, 0x31
        /*0066*/ 	.short	(.L_19 - .L_18)


	//   ....[0]....
.L_18:
        /*0068*/ 	.word	0x000005f0


	//----- nvinfo : EIATTR_VRC_CTA_INIT_COUNT
	.align		4
.L_19:
        /*006c*/ 	.byte	0x02, 0x4a
	.zero		1
	.zero		1


	//----- nvinfo : EIATTR_EXIT_INSTR_OFFSETS
	.align		4
        /*0070*/ 	.byte	0x04, 0x1c
        /*0072*/ 	.short	(.L_21 - .L_20)


	//   ....[0]....
.L_20:
        /*0074*/ 	.word	0x000000f0


	//   ....[1]....
        /*0078*/ 	.word	0x00000c40


	//   ....[2]....
        /*007c*/ 	.word	0x000011d0


	//   ....[3]....
        /*0080*/ 	.word	0x00001760


	//----- nvinfo : EIATTR_CRS_STACK_SIZE
	.align		4
.L_21:
        /*0084*/ 	.byte	0x04, 0x1e
        /*0086*/ 	.short	(.L_23 - .L_22)
.L_22:
        /*0088*/ 	.word	0x00000000


	//----- nvinfo : EIATTR_CBANK_PARAM_SIZE
	.align		4
.L_23:
        /*008c*/ 	.byte	0x03, 0x19
        /*008e*/ 	.short	0x0020


	//----- nvinfo : EIATTR_PARAM_CBANK
	.align		4
        /*0090*/ 	.byte	0x04, 0x0a
        /*0092*/ 	.short	(.L_25 - .L_24)
	.align		4
.L_24:
        /*0094*/ 	.word	index@(.nv.constant0._Z14ssaa_smoothingyP6uchar49ImageSizeii)
        /*0098*/ 	.short	0x0380
        /*009a*/ 	.short	0x0020


	//----- nvinfo : EIATTR_SW_WAR
	.align		4
.L_25:
        /*009c*/ 	.byte	0x04, 0x36
        /*009e*/ 	.short	(.L_27 - .L_26)
.L_26:
        /*00a0*/ 	.word	0x00000008
.L_27:


//--------------------- .nv.callgraph             --------------------------
	.section	.nv.callgraph,"",@"SHT_CUDA_CALLGRAPH"
	.align	4
	.sectionentsize	8
	.align		4
        /*0000*/ 	.word	0x00000000
	.align		4
        /*0004*/ 	.word	0xffffffff
	.align		4
        /*0008*/ 	.word	0x00000000
	.align		4
        /*000c*/ 	.word	0xfffffffe
	.align		4
        /*0010*/ 	.word	0x00000000
	.align		4
        /*0014*/ 	.word	0xfffffffd
	.align		4
        /*0018*/ 	.word	0x00000000
	.align		4
        /*001c*/ 	.word	0xfffffffc


//--------------------- .text._Z14ssaa_smoothingyP6uchar49ImageSizeii --------------------------
	.section	.text._Z14ssaa_smoothingyP6uchar49ImageSizeii,"ax",@progbits
	.align	128
        .global         _Z14ssaa_smoothingyP6uchar49ImageSizeii
        .type           _Z14ssaa_smoothingyP6uchar49ImageSizeii,@function
        .size           _Z14ssaa_smoothingyP6uchar49ImageSizeii,(.L_x_23 - _Z14ssaa_smoothingyP6uchar49ImageSizeii)
        .other          _Z14ssaa_smoothingyP6uchar49ImageSizeii,@"STO_CUDA_ENTRY STV_DEFAULT"
_Z14ssaa_smoothingyP6uchar49ImageSizeii:
.text._Z14ssaa_smoothingyP6uchar49ImageSizeii:
[----:B------:R-:W-:Y:S01]  /*0000*/  LDC R1, c[0x0][0x37c] ;  /* 0x0000df00ff017b82 */ /* 0x000fe20000000800 */
[----:B------:R-:W0:Y:S01]  /*0010*/  S2R R17, SR_CTAID.X ;  /* 0x0000000000117919 */ /* 0x000e220000002500 */
[----:B------:R-:W0:Y:S01]  /*0020*/  LDCU UR4, c[0x0][0x360] ;  /* 0x00006c00ff0477ac */ /* 0x000e220008000800 */
[----:B------:R-:W0:Y:S01]  /*0030*/  S2R R0, SR_TID.X ;  /* 0x0000000000007919 */ /* 0x000e220000002100 */
[----:B------:R-:W1:Y:S01]  /*0040*/  LDCU UR8, c[0x0][0x390] ;  /* 0x00007200ff0877ac */ /* 0x000e620008000800 */
[----:B------:R-:W2:Y:S01]  /*0050*/  S2R R2, SR_CTAID.Y ;  /* 0x0000000000027919 */ /* 0x000ea20000002600 */
[----:B------:R-:W2:Y:S01]  /*0060*/  LDCU UR5, c[0x0][0x364] ;  /* 0x00006c80ff0577ac */ /* 0x000ea20008000800 */
[----:B------:R-:W2:Y:S01]  /*0070*/  S2R R3, SR_TID.Y ;  /* 0x0000000000037919 */ /* 0x000ea20000002200 */
[----:B------:R-:W3:Y:S01]  /*0080*/  LDCU UR6, c[0x0][0x370] ;  /* 0x00006e00ff0677ac */ /* 0x000ee20008000800 */
[----:B------:R-:W4:Y:S01]  /*0090*/  LDCU UR7, c[0x0][0x374] ;  /* 0x00006e80ff0777ac */ /* 0x000f220008000800 */
[----:B0-----:R-:W-:Y:S01]  /*00a0*/  IMAD R17, R17, UR4, R0 ;  /* 0x0000000411117c24 */ /* 0x001fe2000f8e0200 */
[----:B---3--:R-:W-:-:S04]  /*00b0*/  UIMAD UR4, UR4, UR6, URZ ;  /* 0x00000006040472a4 */ /* 0x008fc8000f8e02ff */
[----:B-1----:R-:W-:Y:S01]  /*00c0*/  ISETP.GE.AND P0, PT, R17, UR8, PT ;  /* 0x0000000811007c0c */ /* 0x002fe2000bf06270 */
[----:B--2---:R-:W-:Y:S01]  /*00d0*/  IMAD R0, R2, UR5, R3 ;  /* 0x0000000502007c24 */ /* 0x004fe2000f8e0203 */
[----:B----4-:R-:W-:-:S11]  /*00e0*/  UIMAD UR5, UR5, UR7, URZ ;  /* 0x00000007050572a4 */ /* 0x010fd6000f8e02ff */
[----:B------:R-:W-:Y:S05]  /*00f0*/  @P0 EXIT ;  /* 0x000000000000094d */ /* 0x000fea0003800000 */
[----:B------:R-:W0:Y:S01]  /*0100*/  LDCU UR6, c[0x0][0x398] ;  /* 0x00007300ff0677ac */ /* 0x000e220008000800 */
[----:B------:R-:W1:Y:S01]  /*0110*/  LDCU.64 UR10, c[0x0][0x358] ;  /* 0x00006b00ff0a77ac */ /* 0x000e620008000a00 */
[----:B0-----:R-:W-:-:S09]  /*0120*/  UISETP.GE.AND UP0, UPT, UR6, 0x1, UPT ;  /* 0x000000010600788c */ /* 0x001fd2000bf06270 */
[----:B-1----:R-:W-:Y:S05]  /*0130*/  BRA.U !UP0, `(.L_x_0) ;  /* 0x0000001108287547 */ /* 0x002fea000b800000 */
[----:B------:R-:W0:Y:S02]  /*0140*/  LDCU UR8, c[0x0][0x39c] ;  /* 0x00007380ff0877ac */ /* 0x000e240008000800 */
[----:B0-----:R-:W-:-:S09]  /*0150*/  UISETP.GE.AND UP0, UPT, UR8, 0x1, UPT ;  /* 0x000000010800788c */ /* 0x001fd2000bf06270 */
[----:B------:R-:W-:Y:S05]  /*0160*/  BRA.U !UP0, `(.L_x_1) ;  /* 0x0000000908b87547 */ /* 0x000fea000b800000 */
[----:B------:R-:W-:Y:S02]  /*0170*/  ULOP3.LUT UR9, UR8, 0x7ffffffc, URZ, 0xc0, !UPT ;  /* 0x7ffffffc08097892 */ /* 0x000fe4000f8ec0ff */
[----:B------:R-:W-:Y:S02]  /*0180*/  ULOP3.LUT UR8, UR8, 0x3, URZ, 0xc0, !UPT ;  /* 0x0000000308087892 */ /* 0x000fe4000f8ec0ff */
[----:B------:R-:W-:-:S12]  /*0190*/  UIADD3 UR12, UPT, UPT, -UR9, URZ, URZ ;  /* 0x000000ff090c7290 */ /* 0x000fd8000fffe1ff */
.L_x_9:
[----:B------:R-:W0:Y:S01]  /*01a0*/  LDCU UR4, c[0x0][0x394] ;  /* 0x00007280ff0477ac */ /* 0x000e220008000800 */
[----:B------:R-:W-:Y:S01]  /*01b0*/  BSSY.RECONVERGENT B0, `(.L_x_2) ;  /* 0x00000a2000007945 */ /* 0x000fe20003800200 */
[----:B0-----:R-:W-:-:S13]  /*01c0*/  ISETP.GE.AND P0, PT, R0, UR4, PT ;  /* 0x0000000400007c0c */ /* 0x001fda000bf06270 */
[----:B------:R-:W-:Y:S05]  /*01d0*/  @P0 BRA `(.L_x_3) ;  /* 0x00000008007c0947 */ /* 0x000fea0003800000 */
[----:B------:R-:W-:-:S07]  /*01e0*/  IMAD.MOV.U32 R16, RZ, RZ, R0 ;  /* 0x000000ffff107224 */ /* 0x000fce00078e0000 */
.L_x_8:
[----:B------:R-:W-:Y:S02]  /*01f0*/  CS2R R18, SRZ ;  /* 0x0000000000127805 */ /* 0x000fe4000001ff00 */
[----:B------:R-:W-:-:S07]  /*0200*/  CS2R R20, SRZ ;  /* 0x0000000000147805 */ /* 0x000fce000001ff00 */
.L_x_7:
[----:B------:R-:W0:Y:S01]  /*0210*/  LDC.64 R2, c[0x0][0x398] ;  /* 0x0000e600ff027b82 */ /* 0x000e220000000a00 */
[----:B------:R-:W-:Y:S01]  /*0220*/  IMAD.MOV.U32 R5, RZ, RZ, RZ ;  /* 0x000000ffff057224 */ /* 0x000fe200078e00ff */
[----:B0-----:R-:W-:Y:S01]  /*0230*/  ISETP.GE.U32.AND P0, PT, R3, 0x4, PT ;  /* 0x000000040300780c */ /* 0x001fe20003f06070 */
[----:B------:R-:W-:Y:S02]  /*0240*/  IMAD R4, R17, R2, R19 ;  /* 0x0000000211047224 */ /* 0x000fe400078e0213 */
[----:B------:R-:W-:-:S03]  /*0250*/  VIADD R19, R19, 0x1 ;  /* 0x0000000113137836 */ /* 0x000fc60000000000 */
[----:B------:R-:W-:Y:S02]  /*0260*/  I2FP.F32.S32 R4, R4 ;  /* 0x0000000400047245 */ /* 0x000fe40000201400 */
[----:B------:R-:W-:-:S05]  /*0270*/  ISETP.NE.AND P1, PT, R19, R2, PT ;  /* 0x000000021300720c */ /* 0x000fca0003f25270 */
[----:B------:R-:W-:Y:S08]  /*0280*/  @!P0 BRA `(.L_x_4) ;  /* 0x0000000000b08947 */ /* 0x000ff00003800000 */
[----:B------:R-:W-:Y:S02]  /*0290*/  IMAD R23, R16, R3, 0x3 ;  /* 0x0000000310177424 */ /* 0x000fe400078e0203 */
[----:B------:R-:W-:-:S07]  /*02a0*/  IMAD.U32 R22, RZ, RZ, UR12 ;  /* 0x0000000cff167e24 */ /* 0x000fce000f8e00ff */
.L_x_5:
[----:B------:R-:W0:Y:S01]  /*02b0*/  LDCU UR4, c[0x0][0x380] ;  /* 0x00007000ff0477ac */ /* 0x000e220008000800 */
[C---:B------:R-:W-:Y:S02]  /*02c0*/  VIADD R7, R23.reuse, 0xfffffffe ;  /* 0xfffffffe17077836 */ /* 0x040fe40000000000 */
[----:B------:R-:W-:Y:S02]  /*02d0*/  HFMA2 R25, -RZ, RZ, -3, 0 ;  /* 0xc2000000ff197431 */ /* 0x000fe400000001ff */
[C---:B------:R-:W-:Y:S01]  /*02e0*/  VIADD R5, R23.reuse, 0xfffffffd ;  /* 0xfffffffd17057836 */ /* 0x040fe20000000000 */
[----:B------:R-:W-:Y:S01]  /*02f0*/  UMOV UR5, URZ ;  /* 0x000000ff00057c82 */ /* 0x000fe20008000000 */
[--C-:B------:R-:W-:Y:S01]  /*0300*/  IMAD.MOV.U32 R6, RZ, RZ, R4.reuse ;  /* 0x000000ffff067224 */ /* 0x100fe200078e0004 */
[----:B------:R-:W-:Y:S01]  /*0310*/  I2FP.F32.S32 R7, R7 ;  /* 0x0000000700077245 */ /* 0x000fe20000201400 */
[----:B------:R-:W-:Y:S01]  /*0320*/  VIADD R11, R23, 0xffffffff ;  /* 0xffffffff170b7836 */ /* 0x000fe20000000000 */
[----:B------:R-:W-:Y:S01]  /*0330*/  I2FP.F32.S32 R5, R5 ;  /* 0x0000000500057245 */ /* 0x000fe20000201400 */
[----:B------:R-:W-:Y:S01]  /*0340*/  IMAD.MOV.U32 R10, RZ, RZ, R4 ;  /* 0x000000ffff0a7224 */ /* 0x000fe200078e0004 */
[----:B------:R-:W-:-:S02]  /*0350*/  I2FP.F32.S32 R13, R23 ;  /* 0x00000017000d7245 */ /* 0x000fc40000201400 */
[----:B------:R-:W-:Y:S02]  /*0360*/  I2FP.F32.S32 R11, R11 ;  /* 0x0000000b000b7245 */ /* 0x000fe40000201400 */
[----:B------:R-:W-:Y:S01]  /*0370*/  MOV R12, R4 ;  /* 0x00000004000c7202 */ /* 0x000fe20000000f00 */
[----:B0-----:R-:W5:Y:S01]  /*0380*/  TEX.LL R24, R6, R6, R25, UR4, 2D, 0x7 ;  /* 0x28ff041906067f60 */ /* 0x001f6200089e0718 */
[----:B------:R-:W5:Y:S02]  /*0390*/  TEX.LL R5, R8, R4, R25, UR4, 2D, 0x7 ;  /* 0x28ff041904087f60 */ /* 0x000f6400089e0705 */
[----:B------:R-:W5:Y:S02]  /*03a0*/  TEX.LL R26, R10, R10, R25, UR4, 2D, 0x7 ;  /* 0x28ff04190a0a7f60 */ /* 0x000f6400089e071a */
[----:B------:R-:W5:Y:S01]  /*03b0*/  TEX.LL R14, R12, R12, R25, UR4, 2D ;  /* 0x28ff04190c0c7f60 */ /* 0x000f6200089e0f0e */
[----:B------:R-:W-:Y:S02]  /*03c0*/  VIADD R22, R22, 0x4 ;  /* 0x0000000416167836 */ /* 0x000fe40000000000 */
[----:B------:R-:W-:-:S03]  /*03d0*/  VIADD R23, R23, 0x4 ;  /* 0x0000000417177836 */ /* 0x000fc60000000000 */
[----:B------:R-:W-:Y:S01]  /*03e0*/  ISETP.NE.AND P0, PT, R22, RZ, PT ;  /* 0x000000ff1600720c */ /* 0x000fe20003f05270 */
[----:B------:R-:W-:-:S04]  /*03f0*/  DEPBAR.LE SB5, 0x2 ;  /* 0x0000d0800000791a */ /* 0x000fc80000000000 */
[----:B------:R-:W-:Y:S02]  /*0400*/  LOP3.LUT R27, R6, 0xff, RZ, 0xc0, !PT ;  /* 0x000000ff061b7812 */ /* 0x000fe400078ec0ff */
[----:B------:R-:W-:Y:S02]  /*0410*/  LOP3.LUT R8, R8, 0xff, RZ, 0xc0, !PT ;  /* 0x000000ff08087812 */ /* 0x000fe400078ec0ff */
[----:B------:R-:W-:Y:S02]  /*0420*/  LOP3.LUT R9, R9, 0xff, RZ, 0xc0, !PT ;  /* 0x000000ff09097812 */ /* 0x000fe400078ec0ff */
[----:B------:R-:W-:Y:S02]  /*0430*/  IADD3 R21, PT, PT, R27, R8, R21 ;  /* 0x000000081b157210 */ /* 0x000fe40007ffe015 */
[----:B------:R-:W-:Y:S02]  /*0440*/  LOP3.LUT R27, R5, 0xff, RZ, 0xc0, !PT ;  /* 0x000000ff051b7812 */ /* 0x000fe400078ec0ff */
[----:B------:R-:W-:-:S02]  /*0450*/  LOP3.LUT R8, R7, 0xff, RZ, 0xc0, !PT ;  /* 0x000000ff07087812 */ /* 0x000fc400078ec0ff */
[----:B------:R-:W-:Y:S02]  /*0460*/  LOP3.LUT R24, R24, 0xff, RZ, 0xc0, !PT ;  /* 0x000000ff18187812 */ /* 0x000fe400078ec0ff */
[----:B------:R-:W-:Y:S02]  /*0470*/  IADD3 R8, PT, PT, R8, R9, R20 ;  /* 0x0000000908087210 */ /* 0x000fe40007ffe014 */
[----:B------:R-:W-:Y:S01]  /*0480*/  IADD3 R18, PT, PT, R24, R27, R18 ;  /* 0x0000001b18127210 */ /* 0x000fe20007ffe012 */
[----:B------:R-:W-:-:S04]  /*0490*/  DEPBAR.LE SB5, 0x1 ;  /* 0x0000d0400000791a */ /* 0x000fc80000000000 */
[----:B------:R-:W-:Y:S02]  /*04a0*/  LOP3.LUT R10, R10, 0xff, RZ, 0xc0, !PT ;  /* 0x000000ff0a0a7812 */ /* 0x000fe400078ec0ff */
[----:B------:R-:W-:Y:S02]  /*04b0*/  LOP3.LUT R11, R11, 0xff, RZ, 0xc0, !PT ;  /* 0x000000ff0b0b7812 */ /* 0x000fe400078ec0ff */
[----:B------:R-:W-:Y:S02]  /*04c0*/  LOP3.LUT R5, R26, 0xff, RZ, 0xc0, !PT ;  /* 0x000000ff1a057812 */ /* 0x000fe400078ec0ff */
[----:B-----5:R-:W-:Y:S02]  /*04d0*/  LOP3.LUT R12, R12, 0xff, RZ, 0xc0, !PT ;  /* 0x000000ff0c0c7812 */ /* 0x020fe400078ec0ff */
[----:B------:R-:W-:Y:S02]  /*04e0*/  LOP3.LUT R13, R13, 0xff, RZ, 0xc0, !PT ;  /* 0x000000ff0d0d7812 */ /* 0x000fe400078ec0ff */
[----:B------:R-:W-:-:S02]  /*04f0*/  LOP3.LUT R14, R14, 0xff, RZ, 0xc0, !PT ;  /* 0x000000ff0e0e7812 */ /* 0x000fc400078ec0ff */
[----:B------:R-:W-:Y:S02]  /*0500*/  IADD3 R21, PT, PT, R12, R10, R21 ;  /* 0x0000000a0c157210 */ /* 0x000fe40007ffe015 */
[----:B------:R-:W-:Y:S02]  /*0510*/  IADD3 R20, PT, PT, R13, R11, R8 ;  /* 0x0000000b0d147210 */ /* 0x000fe40007ffe008 */
[----:B------:R-:W-:Y:S01]  /*0520*/  IADD3 R18, PT, PT, R14, R5, R18 ;  /* 0x000000050e127210 */ /* 0x000fe20007ffe012 */
[----:B------:R-:W-:Y:S06]  /*0530*/  @P0 BRA `(.L_x_5) ;  /* 0xfffffffc005c0947 */ /* 0x000fec000383ffff */
[----:B------:R-:W-:-:S07]  /*0540*/  IMAD.U32 R5, RZ, RZ, UR9 ;  /* 0x00000009ff057e24 */ /* 0x000fce000f8e00ff */
.L_x_4:
[----:B------:R-:W-:-:S09]  /*0550*/  UISETP.NE.AND UP0, UPT, UR8, URZ, UPT ;  /* 0x000000ff0800728c */ /* 0x000fd2000bf05270 */
[----:B------:R-:W-:Y:S05]  /*0560*/  BRA.U !UP0, `(.L_x_6) ;  /* 0x0000000108987547 */ /* 0x000fea000b800000 */
[----:B------:R-:W-:Y:S01]  /*0570*/  UISETP.NE.AND UP0, UPT, UR8, 0x1, UPT ;  /* 0x000000010800788c */ /* 0x000fe2000bf05270 */
[----:B------:R-:W-:Y:S01]  /*0580*/  LOP3.LUT P0, RZ, R3, 0x1, RZ, 0xc0, !PT ;  /* 0x0000000103ff7812 */ /* 0x000fe2000780c0ff */
[----:B------:R-:W0:Y:S01]  /*0590*/  LDCU UR4, c[0x0][0x380] ;  /* 0x00007000ff0477ac */ /* 0x000e220008000800 */
[--C-:B------:R-:W-:Y:S02]  /*05a0*/  IMAD.MOV.U32 R8, RZ, RZ, R4.reuse ;  /* 0x000000ffff087224 */ /* 0x100fe400078e0004 */
[----:B------:R-:W-:Y:S01]  /*05b0*/  IMAD.MOV.U32 R25, RZ, RZ, -0x3e000000 ;  /* 0xc2000000ff197424 */ /* 0x000fe200078e00ff */
[----:B------:R-:W-:Y:S01]  /*05c0*/  PLOP3.LUT P2, PT, PT, PT, UP0, 0x80, 0x8 ;  /* 0x000000000008781c */ /* 0x000fe20003f4f008 */
[----:B------:R-:W-:-:S04]  /*05d0*/  IMAD.MOV.U32 R6, RZ, RZ, R4 ;  /* 0x000000ffff067224 */ /* 0x000fc800078e0004 */
[----:B------:R-:W-:-:S03]  /*05e0*/  @UP0 UMOV UR5, URZ ;  /* 0x000000ff00050c82 */ /* 0x000fc60008000000 */
[----:B------:R-:W-:-:S05]  /*05f0*/  VOTEU.ANY UP1, P0 ;  /* 0x0000000000ff7886 */ /* 0x000fca0000020100 */
[CC--:B------:R-:W-:Y:S01]  /*0600*/  @P2 IMAD R7, R16.reuse, R3.reuse, R5 ;  /* 0x0000000310072224 */ /* 0x0c0fe200078e0205 */
[----:B------:R-:W-:Y:S01]  /*0610*/  @P2 IADD3 R5, PT, PT, R5, 0x2, RZ ;  /* 0x0000000205052810 */ /* 0x000fe20007ffe0ff */
[----:B0-----:R-:W-:Y:S01]  /*0620*/  @UP1 UMOV UR6, UR4 ;  /* 0x0000000400061c82 */ /* 0x001fe20008000000 */
[----:B------:R-:W-:Y:S01]  /*0630*/  @UP1 UMOV UR7, URZ ;  /* 0x000000ff00071c82 */ /* 0x000fe20008000000 */
[----:B------:R-:W-:Y:S02]  /*0640*/  @P2 VIADD R9, R7, 0x1 ;  /* 0x0000000107092836 */ /* 0x000fe40000000000 */
[----:B------:R-:W-:Y:S01]  /*0650*/  @P0 IMAD R10, R16, R3, R5 ;  /* 0x00000003100a0224 */ /* 0x000fe200078e0205 */
[----:B------:R-:W-:Y:S02]  /*0660*/  @P2 I2FP.F32.S32 R5, R7 ;  /* 0x0000000700052245 */ /* 0x000fe40000201400 */
[----:B------:R-:W-:Y:S02]  /*0670*/  @P2 I2FP.F32.S32 R9, R9 ;  /* 0x0000000900092245 */ /* 0x000fe40000201400 */
[----:B------:R-:W-:-:S02]  /*0680*/  @P0 I2FP.F32.S32 R7, R10 ;  /* 0x0000000a00070245 */ /* 0x000fc40000201400 */
[----:B------:R-:W5:Y:S02]  /*0690*/  @P2 TEX.LL R12, R4, R4, R25, UR4, 2D, 0x7 ;  /* 0x28ff041904042f60 */ /* 0x000f6400089e070c */
[----:B------:R-:W5:Y:S02]  /*06a0*/  @P2 TEX.LL R14, R8, R8, R25, UR4, 2D ;  /* 0x28ff041908082f60 */ /* 0x000f6400089e0f0e */
[----:B------:R-:W5:Y:S01]  /*06b0*/  @P0 TEX.LL R6, R10, R6, R25, UR6, 2D ;  /* 0x28ff0619060a0f60 */ /* 0x000f6200089e0f06 */
[----:B------:R-:W-:-:S04]  /*06c0*/  DEPBAR.LE SB5, 0x1 ;  /* 0x0000d0400000791a */ /* 0x000fc80000000000 */
[----:B------:R-:W-:Y:S02]  /*06d0*/  @P2 LOP3.LUT R13, R5, 0xff, RZ, 0xc0, !PT ;  /* 0x000000ff050d2812 */ /* 0x000fe400078ec0ff */
[----:B------:R-:W-:Y:S02]  /*06e0*/  @P2 LOP3.LUT R23, R12, 0xff, RZ, 0xc0, !PT ;  /* 0x000000ff0c172812 */ /* 0x000fe400078ec0ff */
[----:B------:R-:W-:Y:S02]  /*06f0*/  @P2 LOP3.LUT R24, R9, 0xff, RZ, 0xc0, !PT ;  /* 0x000000ff09182812 */ /* 0x000fe400078ec0ff */
[----:B------:R-:W-:Y:S02]  /*0700*/  @P2 LOP3.LUT R14, R14, 0xff, RZ, 0xc0, !PT ;  /* 0x000000ff0e0e2812 */ /* 0x000fe400078ec0ff */
[----:B------:R-:W-:Y:S02]  /*0710*/  @P2 LOP3.LUT R22, R4, 0xff, RZ, 0xc0, !PT ;  /* 0x000000ff04162812 */ /* 0x000fe400078ec0ff */
[----:B------:R-:W-:-:S02]  /*0720*/  @P2 LOP3.LUT R12, R8, 0xff, RZ, 0xc0, !PT ;  /* 0x000000ff080c2812 */ /* 0x000fc400078ec0ff */
[----:B------:R-:W-:Y:S02]  /*0730*/  @P2 IADD3 R20, PT, PT, R24, R13, R20 ;  /* 0x0000000d18142210 */ /* 0x000fe40007ffe014 */
[----:B------:R-:W-:Y:S02]  /*0740*/  @P2 IADD3 R18, PT, PT, R14, R23, R18 ;  /* 0x000000170e122210 */ /* 0x000fe40007ffe012 */
[----:B-----5:R-:W-:Y:S01]  /*0750*/  @P0 LOP3.LUT R11, R11, 0xff, RZ, 0xc0, !PT ;  /* 0x000000ff0b0b0812 */ /* 0x020fe200078ec0ff */
[----:B------:R-:W-:Y:S01]  /*0760*/  @P0 IMAD.MOV.U32 R15, RZ, RZ, R7 ;  /* 0x000000ffff0f0224 */ /* 0x000fe200078e0007 */
[----:B------:R-:W-:Y:S02]  /*0770*/  @P0 LOP3.LUT R5, R6, 0xff, RZ, 0xc0, !PT ;  /* 0x000000ff06050812 */ /* 0x000fe400078ec0ff */
[----:B------:R-:W-:Y:S01]  /*0780*/  @P2 IADD3 R21, PT, PT, R12, R22, R21 ;  /* 0x000000160c152210 */ /* 0x000fe20007ffe015 */
[----:B------:R-:W-:Y:S01]  /*0790*/  @P0 IMAD.IADD R20, R20, 0x1, R11 ;  /* 0x0000000114140824 */ /* 0x000fe200078e020b */
[----:B------:R-:W-:Y:S01]  /*07a0*/  @P0 LOP3.LUT R10, R10, 0xff, RZ, 0xc0, !PT ;  /* 0x000000ff0a0a0812 */ /* 0x000fe200078ec0ff */
[----:B------:R-:W-:-:S03]  /*07b0*/  @P0 IMAD.IADD R18, R18, 0x1, R5 ;  /* 0x0000000112120824 */ /* 0x000fc600078e0205 */
[----:B------:R-:W-:-:S07]  /*07c0*/  @P0 IADD3 R21, PT, PT, R21, R10, RZ ;  /* 0x0000000a15150210 */ /* 0x000fce0007ffe0ff */
.L_x_6:
[----:B------:R-:W-:Y:S05]  /*07d0*/  @P1 BRA `(.L_x_7) ;  /* 0xfffffff8008c1947 */ /* 0x000fea000383ffff */
[----:B------:R-:W-:Y:S01]  /*07e0*/  IMAD R5, R2, R3, RZ ;  /* 0x0000000302057224 */ /* 0x000fe200078e02ff */
[----:B------:R-:W-:Y:S01]  /*07f0*/  IABS R10, R20 ;  /* 0x00000014000a7213 */ /* 0x000fe20000000000 */
[----:B------:R-:W0:Y:S01]  /*0800*/  LDCU.64 UR6, c[0x0][0x390] ;  /* 0x00007200ff0677ac */ /* 0x000e220008000a00 */
[----:B------:R-:W-:Y:S02]  /*0810*/  IABS R12, R18 ;  /* 0x00000012000c7213 */ /* 0x000fe40000000000 */
[-C--:B------:R-:W-:Y:S01]  /*0820*/  IABS R2, R5.reuse ;  /* 0x0000000500027213 */ /* 0x080fe20000000000 */
[----:B------:R-:W1:Y:S01]  /*0830*/  LDCU UR4, c[0x0][0x364] ;  /* 0x00006c80ff0477ac */ /* 0x000e620008000800 */
[-C--:B------:R-:W-:Y:S02]  /*0840*/  IABS R4, R5.reuse ;  /* 0x0000000500047213 */ /* 0x080fe40000000000 */
[----:B------:R-:W2:Y:S01]  /*0850*/  I2F.RP R3, R2 ;  /* 0x0000000200037306 */ /* 0x000ea20000209400 */
[----:B------:R-:W-:-:S02]  /*0860*/  LOP3.LUT R20, R20, R5, RZ, 0x3c, !PT ;  /* 0x0000000514147212 */ /* 0x000fc400078e3cff */
[----:B------:R-:W-:-:S05]  /*0870*/  LOP3.LUT R18, R18, R5, RZ, 0x3c, !PT ;  /* 0x0000000512127212 */ /* 0x000fca00078e3cff */
[----:B--2---:R-:W2:Y:S02]  /*0880*/  MUFU.RCP R3, R3 ;  /* 0x0000000300037308 */ /* 0x004ea40000001000 */
[----:B--2---:R-:W-:Y:S01]  /*0890*/  VIADD R6, R3, 0xffffffe ;  /* 0x0ffffffe03067836 */ /* 0x004fe20000000000 */
[----:B------:R-:W-:Y:S02]  /*08a0*/  IABS R3, R21 ;  /* 0x0000001500037213 */ /* 0x000fe40000000000 */
[----:B------:R-:W-:-:S03]  /*08b0*/  LOP3.LUT R21, R21, R5, RZ, 0x3c, !PT ;  /* 0x0000000515157212 */ /* 0x000fc600078e3cff */
[----:B------:R2:W3:Y:S01]  /*08c0*/  F2I.FTZ.U32.TRUNC.NTZ R7, R6 ;  /* 0x0000000600077305 */ /* 0x0004e2000021f000 */
[----:B------:R-:W-:Y:S01]  /*08d0*/  ISETP.GE.AND P1, PT, R21, RZ, PT ;  /* 0x000000ff1500720c */ /* 0x000fe20003f26270 */
[----:B--2---:R-:W-:Y:S02]  /*08e0*/  HFMA2 R6, -RZ, RZ, 0, 0 ;  /* 0x00000000ff067431 */ /* 0x004fe400000001ff */
[----:B---3--:R-:W-:-:S04]  /*08f0*/  IMAD.MOV R9, RZ, RZ, -R7 ;  /* 0x000000ffff097224 */ /* 0x008fc800078e0a07 */
[----:B------:R-:W-:-:S04]  /*0900*/  IMAD R9, R9, R2, RZ ;  /* 0x0000000209097224 */ /* 0x000fc800078e02ff */
[----:B------:R-:W-:-:S04]  /*0910*/  IMAD.HI.U32 R7, R7, R9, R6 ;  /* 0x0000000907077227 */ /* 0x000fc800078e0006 */
[----:B------:R-:W-:Y:S02]  /*0920*/  IMAD.MOV R9, RZ, RZ, -R4 ;  /* 0x000000ffff097224 */ /* 0x000fe400078e0a04 */
[----:B------:R-:W-:-:S04]  /*0930*/  IMAD.HI.U32 R4, R7, R3, RZ ;  /* 0x0000000307047227 */ /* 0x000fc800078e00ff */
[----:B------:R-:W-:-:S04]  /*0940*/  IMAD.HI.U32 R6, R7, R10, RZ ;  /* 0x0000000a07067227 */ /* 0x000fc800078e00ff */
[----:B------:R-:W-:-:S04]  /*0950*/  IMAD.HI.U32 R8, R7, R12, RZ ;  /* 0x0000000c07087227 */ /* 0x000fc800078e00ff */
[-C--:B------:R-:W-:Y:S02]  /*0960*/  IMAD R3, R4, R9.reuse, R3 ;  /* 0x0000000904037224 */ /* 0x080fe400078e0203 */
[-C--:B------:R-:W-:Y:S02]  /*0970*/  IMAD R7, R6, R9.reuse, R10 ;  /* 0x0000000906077224 */ /* 0x080fe400078e020a */
[----:B------:R-:W-:Y:S01]  /*0980*/  IMAD R9, R8, R9, R12 ;  /* 0x0000000908097224 */ /* 0x000fe200078e020c */
[C---:B------:R-:W-:Y:S02]  /*0990*/  ISETP.GT.U32.AND P5, PT, R2.reuse, R3, PT ;  /* 0x000000030200720c */ /* 0x040fe40003fa4070 */
[C---:B------:R-:W-:Y:S02]  /*09a0*/  ISETP.GT.U32.AND P6, PT, R2.reuse, R7, PT ;  /* 0x000000070200720c */ /* 0x040fe40003fc4070 */
[----:B------:R-:W-:-:S09]  /*09b0*/  ISETP.GT.U32.AND P0, PT, R2, R9, PT ;  /* 0x000000090200720c */ /* 0x000fd20003f04070 */
[--C-:B------:R-:W-:Y:S01]  /*09c0*/  @!P5 IMAD.IADD R3, R3, 0x1, -R2.reuse ;  /* 0x000000010303d824 */ /* 0x100fe200078e0a02 */
[----:B------:R-:W-:Y:S01]  /*09d0*/  @!P5 IADD3 R4, PT, PT, R4, 0x1, RZ ;  /* 0x000000010404d810 */ /* 0x000fe20007ffe0ff */
[--C-:B------:R-:W-:Y:S01]  /*09e0*/  @!P6 IMAD.IADD R7, R7, 0x1, -R2.reuse ;  /* 0x000000010707e824 */ /* 0x100fe200078e0a02 */
[----:B------:R-:W-:Y:S01]  /*09f0*/  ISETP.GE.AND P5, PT, R20, RZ, PT ;  /* 0x000000ff1400720c */ /* 0x000fe20003fa6270 */
[----:B------:R-:W-:Y:S01]  /*0a00*/  @!P0 IMAD.IADD R9, R9, 0x1, -R2 ;  /* 0x0000000109098824 */ /* 0x000fe200078e0a02 */
[-C--:B------:R-:W-:Y:S01]  /*0a10*/  ISETP.GE.U32.AND P2, PT, R3, R2.reuse, PT ;  /* 0x000000020300720c */ /* 0x080fe20003f46070 */
[----:B------:R-:W-:Y:S01]  /*0a20*/  @!P6 VIADD R6, R6, 0x1 ;  /* 0x000000010606e836 */ /* 0x000fe20000000000 */
[-C--:B------:R-:W-:Y:S01]  /*0a30*/  ISETP.GE.U32.AND P3, PT, R7, R2.reuse, PT ;  /* 0x000000020700720c */ /* 0x080fe20003f66070 */
[----:B------:R-:W-:Y:S01]  /*0a40*/  @!P0 VIADD R8, R8, 0x1 ;  /* 0x0000000108088836 */ /* 0x000fe20000000000 */
[----:B------:R-:W-:Y:S02]  /*0a50*/  ISETP.GE.U32.AND P4, PT, R9, R2, PT ;  /* 0x000000020900720c */ /* 0x000fe40003f86070 */
[----:B------:R-:W-:Y:S01]  /*0a60*/  ISETP.GE.AND P6, PT, R18, RZ, PT ;  /* 0x000000ff1200720c */ /* 0x000fe20003fc6270 */
[----:B------:R-:W2:Y:S01]  /*0a70*/  LDC.64 R2, c[0x0][0x388] ;  /* 0x0000e200ff027b82 */ /* 0x000ea20000000a00 */
[----:B------:R-:W-:-:S02]  /*0a80*/  ISETP.NE.AND P0, PT, R5, RZ, PT ;  /* 0x000000ff0500720c */ /* 0x000fc40003f05270 */
[----:B------:R-:W-:-:S03]  /*0a90*/  LOP3.LUT R5, RZ, R5, RZ, 0x33, !PT ;  /* 0x00000005ff057212 */ /* 0x000fc600078e33ff */
[----:B------:R-:W-:Y:S02]  /*0aa0*/  @P2 VIADD R4, R4, 0x1 ;  /* 0x0000000104042836 */ /* 0x000fe40000000000 */
[----:B------:R-:W1:Y:S01]  /*0ab0*/  LDC R9, c[0x0][0x374] ;  /* 0x0000dd00ff097b82 */ /* 0x000e620000000800 */
[----:B------:R-:W-:Y:S01]  /*0ac0*/  @P3 VIADD R6, R6, 0x1 ;  /* 0x0000000106063836 */ /* 0x000fe20000000000 */
[----:B------:R-:W-:Y:S01]  /*0ad0*/  @P4 IADD3 R8, PT, PT, R8, 0x1, RZ ;  /* 0x0000000108084810 */ /* 0x000fe20007ffe0ff */
[----:B------:R-:W-:Y:S02]  /*0ae0*/  @!P1 IMAD.MOV R4, RZ, RZ, -R4 ;  /* 0x000000ffff049224 */ /* 0x000fe400078e0a04 */
[----:B------:R-:W-:Y:S02]  /*0af0*/  @!P5 IMAD.MOV R6, RZ, RZ, -R6 ;  /* 0x000000ffff06d224 */ /* 0x000fe400078e0a06 */
[----:B------:R-:W-:Y:S01]  /*0b00*/  @!P6 IMAD.MOV R8, RZ, RZ, -R8 ;  /* 0x000000ffff08e224 */ /* 0x000fe200078e0a08 */
[----:B------:R-:W-:-:S02]  /*0b10*/  SEL R4, R5, R4, !P0 ;  /* 0x0000000405047207 */ /* 0x000fc40004000000 */
[C---:B------:R-:W-:Y:S02]  /*0b20*/  SEL R7, R5.reuse, R6, !P0 ;  /* 0x0000000605077207 */ /* 0x040fe40004000000 */
[----:B------:R-:W-:Y:S01]  /*0b30*/  SEL R8, R5, R8, !P0 ;  /* 0x0000000805087207 */ /* 0x000fe20004000000 */
[----:B0-----:R-:W-:Y:S01]  /*0b40*/  IMAD R5, R16, UR6, R17 ;  /* 0x0000000610057c24 */ /* 0x001fe2000f8e0211 */
[----:B------:R-:W-:Y:S02]  /*0b50*/  PRMT R4, R4, 0x3340, R7 ;  /* 0x0000334004047816 */ /* 0x000fe40000000007 */
[----:B------:R-:W-:Y:S01]  /*0b60*/  PRMT R7, R8, 0x3340, R15 ;  /* 0x0000334008077816 */ /* 0x000fe2000000000f */
[----:B--2---:R-:W-:-:S03]  /*0b70*/  IMAD.WIDE R2, R5, 0x4, R2 ;  /* 0x0000000405027825 */ /* 0x004fc600078e0202 */
[----:B------:R-:W-:Y:S01]  /*0b80*/  PRMT R7, R4, 0x5410, R7 ;  /* 0x0000541004077816 */ /* 0x000fe20000000007 */
[----:B-1----:R-:W-:-:S04]  /*0b90*/  IMAD R16, R9, UR4, R16 ;  /* 0x0000000409107c24 */ /* 0x002fc8000f8e0210 */
[----:B------:R0:W-:Y:S01]  /*0ba0*/  STG.E desc[UR10][R2.64], R7 ;  /* 0x0000000702007986 */ /* 0x0001e2000c10190a */
[----:B------:R-:W-:-:S13]  /*0bb0*/  ISETP.GE.AND P0, PT, R16, UR7, PT ;  /* 0x0000000710007c0c */ /* 0x000fda000bf06270 */
[----:B0-----:R-:W-:Y:S05]  /*0bc0*/  @!P0 BRA `(.L_x_8) ;  /* 0xfffffff400888947 */ /* 0x001fea000383ffff */
.L_x_3:
[----:B------:R-:W-:Y:S05]  /*0bd0*/  BSYNC.RECONVERGENT B0 ;  /* 0x0000000000007941 */ /* 0x000fea0003800200 */
.L_x_2:
[----:B------:R-:W0:Y:S01]  /*0be0*/  LDCU UR4, c[0x0][0x360] ;  /* 0x00006c00ff0477ac */ /* 0x000e220008000800 */
[----:B------:R-:W0:Y:S01]  /*0bf0*/  LDC R2, c[0x0][0x370] ;  /* 0x0000dc00ff027b82 */ /* 0x000e220000000800 */
[----:B------:R-:W1:Y:S01]  /*0c00*/  LDCU UR5, c[0x0][0x390] ;  /* 0x00007200ff0577ac */ /* 0x000e620008000800 */
[----:B0-----:R-:W-:-:S05]  /*0c10*/  IMAD R17, R2, UR4, R17 ;  /* 0x0000000402117c24 */ /* 0x001fca000f8e0211 */
[----:B-1----:R-:W-:-:S13]  /*0c20*/  ISETP.GE.AND P0, PT, R17, UR5, PT ;  /* 0x0000000511007c0c */ /* 0x002fda000bf06270 */
[----:B------:R-:W-:Y:S05]  /*0c30*/  @!P0 BRA `(.L_x_9) ;  /* 0xfffffff400588947 */ /* 0x000fea000383ffff */
[----:B------:R-:W-:Y:S05]  /*0c40*/  EXIT ;  /* 0x000000000000794d */ /* 0x000fea0003800000 */
.L_x_1:
[----:B------:R-:W0:Y:S01]  /*0c50*/  I2F.U32.RP R6, UR5 ;  /* 0x0000000500067d06 */ /* 0x000e220008209000 */
[----:B------:R-:W1:Y:S01]  /*0c60*/  LDCU UR6, c[0x0][0x394] ;  /* 0x00007280ff0677ac */ /* 0x000e620008000800 */
[----:B------:R-:W-:Y:S01]  /*0c70*/  VIADD R4, R0, UR5 ;  /* 0x0000000500047c36 */ /* 0x000fe20008000000 */
[----:B------:R-:W-:Y:S02]  /*0c80*/  IADD3 R9, PT, PT, RZ, -UR5, RZ ;  /* 0x80000005ff097c10 */ /* 0x000fe4000fffe0ff */
[----:B------:R-:W-:-:S03]  /*0c90*/  ISETP.NE.U32.AND P2, PT, RZ, UR5, PT ;  /* 0x00000005ff007c0c */ /* 0x000fc6000bf45070 */
[----:B0-----:R-:W0:Y:S01]  /*0ca0*/  MUFU.RCP R6, R6 ;  /* 0x0000000600067308 */ /* 0x001e220000001000 */
[C---:B-1----:R-:W-:Y:S02]  /*0cb0*/  ISETP.GE.AND P0, PT, R4.reuse, UR6, PT ;  /* 0x0000000604007c0c */ /* 0x042fe4000bf06270 */
[----:B------:R-:W-:Y:S01]  /*0cc0*/  VIMNMX R5, PT, PT, R4, UR6, !PT ;  /* 0x0000000604057c48 */ /* 0x000fe2000ffe0100 */
[----:B------:R-:W1:Y:S01]  /*0cd0*/  LDCU UR6, c[0x0][0x390] ;  /* 0x00007200ff0677ac */ /* 0x000e620008000800 */
[----:B------:R-:W-:-:S04]  /*0ce0*/  SEL R7, RZ, 0x1, P0 ;  /* 0x00000001ff077807 */ /* 0x000fc80000000000 */
[----:B------:R-:W-:Y:S01]  /*0cf0*/  IADD3 R5, PT, PT, R5, -R4, -R7 ;  /* 0x8000000405057210 */ /* 0x000fe20007ffe807 */
[----:B0-----:R-:W-:-:S04]  /*0d00*/  VIADD R2, R6, 0xffffffe ;  /* 0x0ffffffe06027836 */ /* 0x001fc80000000000 */
[----:B------:R0:W2:Y:S02]  /*0d10*/  F2I.FTZ.U32.TRUNC.NTZ R3, R2 ;  /* 0x0000000200037305 */ /* 0x0000a4000021f000 */
[----:B0-----:R-:W-:Y:S02]  /*0d20*/  IMAD.MOV.U32 R2, RZ, RZ, RZ ;  /* 0x000000ffff027224 */ /* 0x001fe400078e00ff */
[----:B--2---:R-:W-:-:S04]  /*0d30*/  IMAD R9, R9, R3, RZ ;  /* 0x0000000309097224 */ /* 0x004fc800078e02ff */
[----:B------:R-:W-:-:S06]  /*0d40*/  IMAD.HI.U32 R6, R3, R9, R2 ;  /* 0x0000000903067227 */ /* 0x000fcc00078e0002 */
[----:B------:R-:W-:-:S04]  /*0d50*/  IMAD.HI.U32 R2, R6, R5, RZ ;  /* 0x0000000506027227 */ /* 0x000fc800078e00ff */
[----:B------:R-:W-:-:S04]  /*0d60*/  IMAD.MOV R6, RZ, RZ, -R2 ;  /* 0x000000ffff067224 */ /* 0x000fc800078e0a02 */
[----:B------:R-:W-:Y:S02]  /*0d70*/  IMAD R5, R6, UR5, R5 ;  /* 0x0000000506057c24 */ /* 0x000fe4000f8e0205 */
[----:B------:R-:W-:-:S03]  /*0d80*/  VIADD R6, R4, UR5 ;  /* 0x0000000504067c36 */ /* 0x000fc60008000000 */
[----:B------:R-:W-:Y:S01]  /*0d90*/  ISETP.GE.U32.AND P0, PT, R5, UR5, PT ;  /* 0x0000000505007c0c */ /* 0x000fe2000bf06070 */
[----:B------:R-:W-:-:S12]  /*0da0*/  VIADD R18, R6, UR5 ;  /* 0x0000000506127c36 */ /* 0x000fd80008000000 */
[----:B------:R-:W-:Y:S01]  /*0db0*/  @P0 VIADD R5, R5, -UR5 ;  /* 0x8000000505050c36 */ /* 0x000fe20008000000 */
[----:B------:R-:W-:-:S04]  /*0dc0*/  @P0 IADD3 R2, PT, PT, R2, 0x1, RZ ;  /* 0x0000000102020810 */ /* 0x000fc80007ffe0ff */
[----:B------:R-:W-:-:S13]  /*0dd0*/  ISETP.GE.U32.AND P1, PT, R5, UR5, PT ;  /* 0x0000000505007c0c */ /* 0x000fda000bf26070 */
[----:B------:R-:W-:Y:S01]  /*0de0*/  @P1 VIADD R2, R2, 0x1 ;  /* 0x0000000102021836 */ /* 0x000fe20000000000 */
[----:B------:R-:W-:-:S05]  /*0df0*/  @!P2 LOP3.LUT R2, RZ, UR5, RZ, 0x33, !PT ;  /* 0x00000005ff02ac12 */ /* 0x000fca000f8e33ff */
[----:B------:R-:W-:-:S05]  /*0e00*/  IMAD.IADD R5, R7, 0x1, R2 ;  /* 0x0000000107057824 */ /* 0x000fca00078e0202 */
[----:B-1----:R-:W-:-:S07]  /*0e10*/  LOP3.LUT R19, R5, 0x3, RZ, 0xc0, !PT ;  /* 0x0000000305137812 */ /* 0x002fce00078ec0ff */
.L_x_15:
[----:B0-----:R-:W0:Y:S01]  /*0e20*/  LDC R7, c[0x0][0x394] ;  /* 0x0000e500ff077b82 */ /* 0x001e220000000800 */
[----:B------:R-:W-:Y:S01]  /*0e30*/  BSSY.RECONVERGENT B0, `(.L_x_10) ;  /* 0x0000035000007945 */ /* 0x000fe20003800200 */
[----:B0-----:R-:W-:-:S13]  /*0e40*/  ISETP.GE.AND P0, PT, R0, R7, PT ;  /* 0x000000070000720c */ /* 0x001fda0003f06270 */
[----:B-123--:R-:W-:Y:S05]  /*0e50*/  @P0 BRA `(.L_x_11) ;  /* 0x0000000000c80947 */ /* 0x00efea0003800000 */
[----:B------:R-:W0:Y:S01]  /*0e60*/  LDC.64 R2, c[0x0][0x388] ;  /* 0x0000e200ff027b82 */ /* 0x000e220000000a00 */
[----:B------:R-:W-:Y:S01]  /*0e70*/  ISETP.NE.AND P0, PT, R19, 0x3, PT ;  /* 0x000000031300780c */ /* 0x000fe20003f05270 */
[----:B------:R-:W-:Y:S01]  /*0e80*/  BSSY.RECONVERGENT B1, `(.L_x_12) ;  /* 0x0000018000017945 */ /* 0x000fe20003800200 */
[----:B------:R-:W-:Y:S02]  /*0e90*/  ISETP.GE.U32.AND P1, PT, R5, 0x3, PT ;  /* 0x000000030500780c */ /* 0x000fe40003f26070 */
[----:B------:R-:W-:-:S09]  /*0ea0*/  MOV R16, R0 ;  /* 0x0000000000107202 */ /* 0x000fd20000000f00 */
[----:B------:R-:W-:Y:S05]  /*0eb0*/  @!P0 BRA `(.L_x_13) ;  /* 0x0000000000508947 */ /* 0x000fea0003800000 */
[----:B------:R-:W1:Y:S01]  /*0ec0*/  LDC R13, c[0x0][0x390] ;  /* 0x0000e400ff0d7b82 */ /* 0x000e620000000800 */
[----:B------:R-:W-:Y:S01]  /*0ed0*/  ISETP.NE.AND P0, PT, R19, RZ, PT ;  /* 0x000000ff1300720c */ /* 0x000fe20003f05270 */
[----:B------:R-:W-:-:S06]  /*0ee0*/  IMAD.MOV.U32 R16, RZ, RZ, R4 ;  /* 0x000000ffff107224 */ /* 0x000fcc00078e0004 */
[----:B------:R-:W2:Y:S01]  /*0ef0*/  LDC.64 R8, c[0x0][0x388] ;  /* 0x0000e200ff087b82 */ /* 0x000ea20000000a00 */
[----:B-1----:R-:W-:-:S04]  /*0f00*/  IMAD R11, R0, R13, R17 ;  /* 0x0000000d000b7224 */ /* 0x002fc800078e0211 */
[----:B--2---:R-:W-:-:S05]  /*0f10*/  IMAD.WIDE R10, R11, 0x4, R8 ;  /* 0x000000040b0a7825 */ /* 0x004fca00078e0208 */
[----:B------:R1:W-:Y:S04]  /*0f20*/  STG.E.U16 desc[UR10][R10.64], RZ ;  /* 0x000000ff0a007986 */ /* 0x0003e8000c10150a */
[----:B------:R1:W-:Y:S01]  /*0f30*/  STG.E.U8 desc[UR10][R10.64+0x2], RZ ;  /* 0x000002ff0a007986 */ /* 0x0003e2000c10110a */
[----:B------:R-:W-:Y:S05]  /*0f40*/  @!P0 BRA `(.L_x_13) ;  /* 0x00000000002c8947 */ /* 0x000fea0003800000 */
[----:B------:R-:W-:Y:S01]  /*0f50*/  ISETP.NE.AND P0, PT, R19, 0x1, PT ;  /* 0x000000011300780c */ /* 0x000fe20003f05270 */
[----:B-1----:R-:W-:Y:S02]  /*0f60*/  IMAD R11, R4, R13, R17 ;  /* 0x0000000d040b7224 */ /* 0x002fe400078e0211 */
[----:B------:R-:W-:Y:S02]  /*0f70*/  IMAD.MOV.U32 R16, RZ, RZ, R6 ;  /* 0x000000ffff107224 */ /* 0x000fe400078e0006 */
[----:B------:R-:W-:-:S05]  /*0f80*/  IMAD.WIDE R10, R11, 0x4, R8 ;  /* 0x000000040b0a7825 */ /* 0x000fca00078e0208 */
[----:B------:R2:W-:Y:S03]  /*0f90*/  STG.E.U16 desc[UR10][R10.64], RZ ;  /* 0x000000ff0a007986 */ /* 0x0005e6000c10150a */
[----:B------:R-:W-:Y:S01]  /*0fa0*/  @P0 IMAD R13, R6, R13, R17 ;  /* 0x0000000d060d0224 */ /* 0x000fe200078e0211 */
[----:B------:R2:W-:Y:S01]  /*0fb0*/  STG.E.U8 desc[UR10][R10.64+0x2], RZ ;  /* 0x000002ff0a007986 */ /* 0x0005e2000c10110a */
[----:B------:R-:W-:Y:S02]  /*0fc0*/  @P0 IMAD.MOV.U32 R16, RZ, RZ, R18 ;  /* 0x000000ffff100224 */ /* 0x000fe400078e0012 */
[----:B------:R-:W-:-:S05]  /*0fd0*/  @P0 IMAD.WIDE R8, R13, 0x4, R8 ;  /* 0x000000040d080825 */ /* 0x000fca00078e0208 */
[----:B------:R2:W-:Y:S04]  /*0fe0*/  @P0 STG.E.U16 desc[UR10][R8.64], RZ ;  /* 0x000000ff08000986 */ /* 0x0005e8000c10150a */
[----:B------:R2:W-:Y:S02]  /*0ff0*/  @P0 STG.E.U8 desc[UR10][R8.64+0x2], RZ ;  /* 0x000002ff08000986 */ /* 0x0005e4000c10110a */
.L_x_13:
[----:B------:R-:W-:Y:S05]  /*1000*/  BSYNC.RECONVERGENT B1 ;  /* 0x0000000000017941 */ /* 0x000fea0003800200 */
.L_x_12:
[----:B------:R-:W-:Y:S05]  /*1010*/  @!P1 BRA `(.L_x_11) ;  /* 0x0000000000589947 */ /* 0x000fea0003800000 */
.L_x_14:
[C---:B--23--:R-:W-:Y:S02]  /*1020*/  VIADD R8, R16.reuse, UR5 ;  /* 0x0000000510087c36 */ /* 0x04cfe40008000000 */
[--C-:B------:R-:W-:Y:S02]  /*1030*/  IMAD R9, R16, UR6, R17.reuse ;  /* 0x0000000610097c24 */ /* 0x100fe4000f8e0211 */
[C---:B-1----:R-:W-:Y:S01]  /*1040*/  IMAD R11, R8.reuse, UR6, R17 ;  /* 0x00000006080b7c24 */ /* 0x042fe2000f8e0211 */
[----:B------:R-:W-:Y:S01]  /*1050*/  IADD3 R10, PT, PT, R8, UR5, RZ ;  /* 0x00000005080a7c10 */ /* 0x000fe2000fffe0ff */
[----:B0-----:R-:W-:-:S04]  /*1060*/  IMAD.WIDE R8, R9, 0x4, R2 ;  /* 0x0000000409087825 */ /* 0x001fc800078e0202 */
[C---:B------:R-:W-:Y:S01]  /*1070*/  VIADD R16, R10.reuse, UR5 ;  /* 0x000000050a107c36 */ /* 0x040fe20008000000 */
[----:B------:R3:W-:Y:S01]  /*1080*/  STG.E.U16 desc[UR10][R8.64], RZ ;  /* 0x000000ff08007986 */ /* 0x0007e2000c10150a */
[--C-:B------:R-:W-:Y:S02]  /*1090*/  IMAD R13, R10, UR6, R17.reuse ;  /* 0x000000060a0d7c24 */ /* 0x100fe4000f8e0211 */
[----:B------:R-:W-:Y:S01]  /*10a0*/  IMAD R15, R16, UR6, R17 ;  /* 0x00000006100f7c24 */ /* 0x000fe2000f8e0211 */
[----:B------:R3:W-:Y:S01]  /*10b0*/  STG.E.U8 desc[UR10][R8.64+0x2], RZ ;  /* 0x000002ff08007986 */ /* 0x0007e2000c10110a */
[----:B------:R-:W-:-:S04]  /*10c0*/  IMAD.WIDE R10, R11, 0x4, R2 ;  /* 0x000000040b0a7825 */ /* 0x000fc800078e0202 */
[--C-:B------:R-:W-:Y:S01]  /*10d0*/  IMAD.WIDE R12, R13, 0x4, R2.reuse ;  /* 0x000000040d0c7825 */ /* 0x100fe200078e0202 */
[----:B------:R3:W-:Y:S03]  /*10e0*/  STG.E.U16 desc[UR10][R10.64], RZ ;  /* 0x000000ff0a007986 */ /* 0x0007e6000c10150a */
[----:B------:R-:W-:Y:S01]  /*10f0*/  IMAD.WIDE R14, R15, 0x4, R2 ;  /* 0x000000040f0e7825 */ /* 0x000fe200078e0202 */
[----:B------:R3:W-:Y:S03]  /*1100*/  STG.E.U8 desc[UR10][R10.64+0x2], RZ ;  /* 0x000002ff0a007986 */ /* 0x0007e6000c10110a */
[----:B------:R-:W-:Y:S01]  /*1110*/  VIADD R16, R16, UR5 ;  /* 0x0000000510107c36 */ /* 0x000fe20008000000 */
[----:B------:R3:W-:Y:S04]  /*1120*/  STG.E.U16 desc[UR10][R12.64], RZ ;  /* 0x000000ff0c007986 */ /* 0x0007e8000c10150a */
[----:B------:R3:W-:Y:S01]  /*1130*/  STG.E.U8 desc[UR10][R12.64+0x2], RZ ;  /* 0x000002ff0c007986 */ /* 0x0007e2000c10110a */
[----:B------:R-:W-:-:S03]  /*1140*/  ISETP.GE.AND P0, PT, R16, R7, PT ;  /* 0x000000071000720c */ /* 0x000fc60003f06270 */
[----:B------:R3:W-:Y:S04]  /*1150*/  STG.E.U16 desc[UR10][R14.64], RZ ;  /* 0x000000ff0e007986 */ /* 0x0007e8000c10150a */
[----:B------:R3:W-:Y:S06]  /*1160*/  STG.E.U8 desc[UR10][R14.64+0x2], RZ ;  /* 0x000002ff0e007986 */ /* 0x0007ec000c10110a */
[----:B------:R-:W-:Y:S05]  /*1170*/  @!P0 BRA `(.L_x_14) ;  /* 0xfffffffc00a88947 */ /* 0x000fea000383ffff */
.L_x_11:
[----:B------:R-:W-:Y:S05]  /*1180*/  BSYNC.RECONVERGENT B0 ;  /* 0x0000000000007941 */ /* 0x000fea0003800200 */
.L_x_10:
[----:B------:R-:W4:Y:S01]  /*1190*/  LDCU UR7, c[0x0][0x390] ;  /* 0x00007200ff0777ac */ /* 0x000f220008000800 */
[----:B------:R-:W-:-:S05]  /*11a0*/  VIADD R17, R17, UR4 ;  /* 0x0000000411117c36 */ /* 0x000fca0008000000 */
[----:B----4-:R-:W-:-:S13]  /*11b0*/  ISETP.GE.AND P0, PT, R17, UR7, PT ;  /* 0x0000000711007c0c */ /* 0x010fda000bf06270 */
[----:B------:R-:W-:Y:S05]  /*11c0*/  @!P0 BRA `(.L_x_15) ;  /* 0xfffffffc00148947 */ /* 0x000fea000383ffff */
[----:B------:R-:W-:Y:S05]  /*11d0*/  EXIT ;  /* 0x000000000000794d */ /* 0x000fea0003800000 */
.L_x_0:
        /* <DEDUP_REMOVED lines=17> */
[----:B------:R-:W-:Y:S02]  /*12f0*/  IMAD.MOV R2, RZ, RZ, -R3 ;  /* 0x000000ffff027224 */ /* 0x000fe400078e0a03 */
[----:B------:R-:W-:Y:S02]  /*1300*/  VIADD R8, R4, UR5 ;  /* 0x0000000504087c36 */ /* 0x000fe40008000000 */
[----:B------:R-:W-:Y:S02]  /*1310*/  IMAD R2, R2, UR5, R5 ;  /* 0x0000000502027c24 */ /* 0x000fe4000f8e0205 */
[----:B------:R-:W-:-:S03]  /*1320*/  VIADD R18, R8, UR5 ;  /* 0x0000000508127c36 */ /* 0x000fc60008000000 */
[----:B------:R-:W-:-:S13]  /*1330*/  ISETP.GE.U32.AND P0, PT, R2, UR5, PT ;  /* 0x0000000502007c0c */ /* 0x000fda000bf06070 */
[----:B------:R-:W-:Y:S01]  /*1340*/  @P0 VIADD R2, R2, -UR5 ;  /* 0x8000000502020c36 */ /* 0x000fe20008000000 */
[----:B------:R-:W-:-:S04]  /*1350*/  @P0 IADD3 R3, PT, PT, R3, 0x1, RZ ;  /* 0x0000000103030810 */ /* 0x000fc80007ffe0ff */
[----:B------:R-:W-:-:S13]  /*1360*/  ISETP.GE.U32.AND P1, PT, R2, UR5, PT ;  /* 0x0000000502007c0c */ /* 0x000fda000bf26070 */
[----:B------:R-:W-:Y:S01]  /*1370*/  @P1 VIADD R3, R3, 0x1 ;  /* 0x0000000103031836 */ /* 0x000fe20000000000 */
[----:B------:R-:W-:-:S05]  /*1380*/  @!P2 LOP3.LUT R3, RZ, UR5, RZ, 0x33, !PT ;  /* 0x00000005ff03ac12 */ /* 0x000fca000f8e33ff */
[----:B------:R-:W-:-:S05]  /*1390*/  IMAD.IADD R5, R6, 0x1, R3 ;  /* 0x0000000106057824 */ /* 0x000fca00078e0203 */
[----:B-1----:R-:W-:-:S07]  /*13a0*/  LOP3.LUT R19, R5, 0x3, RZ, 0xc0, !PT ;  /* 0x0000000305137812 */ /* 0x002fce00078ec0ff */
.L_x_21:
        /* <DEDUP_REMOVED lines=30> */
.L_x_19:
[----:B------:R-:W-:Y:S05]  /*1590*/  BSYNC.RECONVERGENT B1 ;  /* 0x0000000000017941 */ /* 0x000fea0003800200 */
.L_x_18:
[----:B------:R-:W-:Y:S05]  /*15a0*/  @!P1 BRA `(.L_x_17) ;  /* 0x0000000000589947 */ /* 0x000fea0003800000 */
.L_x_20:
        /* <DEDUP_REMOVED lines=22> */
.L_x_17:
[----:B------:R-:W-:Y:S05]  /*1710*/  BSYNC.RECONVERGENT B0 ;  /* 0x0000000000007941 */ /* 0x000fea0003800200 */
.L_x_16:
[----:B------:R-:W4:Y:S01]  /*1720*/  LDCU UR7, c[0x0][0x390] ;  /* 0x00007200ff0777ac */ /* 0x000f220008000800 */
[----:B------:R-:W-:-:S05]  /*1730*/  VIADD R17, R17, UR4 ;  /* 0x0000000411117c36 */ /* 0x000fca0008000000 */
[----:B----4-:R-:W-:-:S13]  /*1740*/  ISETP.GE.AND P0, PT, R17, UR7, PT ;  /* 0x0000000711007c0c */ /* 0x010fda000bf06270 */
[----:B------:R-:W-:Y:S05]  /*1750*/  @!P0 BRA `(.L_x_21) ;  /* 0xfffffffc00148947 */ /* 0x000fea000383ffff */
[----:B------:R-:W-:Y:S05]  /*1760*/  EXIT ;  /* 0x000000000000794d */ /* 0x000fea0003800000 */
.L_x_22:
[----:B------:R-:W-:-:S00]  /*1770*/  BRA `(.L_x_22) ;  /* 0xfffffffc00fc7947 */ /* 0x000fc0000383ffff */
[----:B------:R-:W-:-:S00]  /*1780*/  NOP ;  /* 0x0000000000007918 */ /* 0x000fc00000000000 */
[----:B------:R-:W-:-:S00]  /*1790*/  NOP ;  /* 0x0000000000007918 */ /* 0x000fc00000000000 */
[----:B------:R-:W-:-:S00]  /*17a0*/  NOP ;  /* 0x0000000000007918 */ /* 0x000fc00000000000 */
[----:B------:R-:W-:-:S00]  /*17b0*/  NOP ;  /* 0x0000000000007918 */ /* 0x000fc00000000000 */
[----:B------:R-:W-:-:S00]  /*17c0*/  NOP ;  /* 0x0000000000007918 */ /* 0x000fc00000000000 */
[----:B------:R-:W-:-:S00]  /*17d0*/  NOP ;  /* 0x0000000000007918 */ /* 0x000fc00000000000 */
[----:B------:R-:W-:-:S00]  /*17e0*/  NOP ;  /* 0x0000000000007918 */ /* 0x000fc00000000000 */
[----:B------:R-:W-:-:S00]  /*17f0*/  NOP ;  /* 0x0000000000007918 */ /* 0x000fc00000000000 */
.L_x_23:


//--------------------- .nv.shared.reserved.0     --------------------------
	.section	.nv.shared.reserved.0,"aw",@nobits
	.weak		__nv_reservedSMEM_offset_0_alias
	.size		__nv_reservedSMEM_offset_0_alias, 0, 64
	.other		__nv_reservedSMEM_offset_0_alias,@"STO_CUDA_RESERVED_SHARED STV_DEFAULT"
__nv_reservedSMEM_offset_0_alias:
	.zero		0
	.zero		64


//--------------------- .nv.constant0._Z14ssaa_smoothingyP6uchar49ImageSizeii --------------------------
	.section	.nv.constant0._Z14ssaa_smoothingyP6uchar49ImageSizeii,"a",@progbits
	.sectionflags	@""
	.align	4
.nv.constant0._Z14ssaa_smoothingyP6uchar49ImageSizeii:
	.zero		928


//--------------------- SYMBOLS --------------------------

	.type		.nv.reservedSmem.offset0,@object
	.size		.nv.reservedSmem.offset0,0x4
